//
// Generated by NVIDIA NVVM Compiler
//
// Compiler Build ID: CL-36424714
// Cuda compilation tools, release 13.0, V13.0.88
// Based on NVVM 20.0.0
//

.version 9.0
.target sm_100
.address_size 64

	// .globl	_Z6gatherIfEvPT_PxS1_iii

.visible .entry _Z6gatherIfEvPT_PxS1_iii(
	.param .u64 .ptr .align 1 _Z6gatherIfEvPT_PxS1_iii_param_0,
	.param .u64 .ptr .align 1 _Z6gatherIfEvPT_PxS1_iii_param_1,
	.param .u64 .ptr .align 1 _Z6gatherIfEvPT_PxS1_iii_param_2,
	.param .u32 _Z6gatherIfEvPT_PxS1_iii_param_3,
	.param .u32 _Z6gatherIfEvPT_PxS1_iii_param_4,
	.param .u32 _Z6gatherIfEvPT_PxS1_iii_param_5
)
{
	.reg .pred 	%p<13>;
	.reg .b32 	%r<44>;
	.reg .b32 	%f<10>;
	.reg .b64 	%rd<44>;

	ld.param.u64 	%rd15, [_Z6gatherIfEvPT_PxS1_iii_param_0];
	ld.param.u64 	%rd14, [_Z6gatherIfEvPT_PxS1_iii_param_1];
	ld.param.u64 	%rd16, [_Z6gatherIfEvPT_PxS1_iii_param_2];
	ld.param.u32 	%r21, [_Z6gatherIfEvPT_PxS1_iii_param_3];
	ld.param.u32 	%r22, [_Z6gatherIfEvPT_PxS1_iii_param_4];
	cvta.to.global.u64 	%rd1, %rd16;
	cvta.to.global.u64 	%rd2, %rd15;
	mov.u32 	%r23, %tid.y;
	mov.u32 	%r24, %ctaid.y;
	mov.u32 	%r25, %ntid.y;
	mad.lo.s32 	%r1, %r24, %r25, %r23;
	mov.u32 	%r2, %tid.x;
	mov.u32 	%r26, %ctaid.x;
	mov.u32 	%r27, %ntid.x;
	mad.lo.s32 	%r28, %r26, %r27, %r2;
	shl.b32 	%r3, %r28, 2;
	setp.ge.s32 	%p1, %r1, %r22;
	setp.ge.s32 	%p2, %r3, %r21;
	or.pred  	%p3, %p2, %p1;
	@%p3 bra 	$L__BB0_11;
	setp.ne.s32 	%p4, %r2, 0;
	@%p4 bra 	$L__BB0_3;
	cvta.to.global.u64 	%rd18, %rd14;
	mul.wide.u32 	%rd19, %r1, 8;
	add.s64 	%rd20, %rd18, %rd19;
	ld.global.u64 	%rd41, [%rd20];
$L__BB0_3:
	// begin inline asm
	mov.b64 {%r29,%r30}, %rd41;
	// end inline asm
	shfl.sync.idx.b32	%r32|%p5, %r30, 0, 31, -1;
	shfl.sync.idx.b32	%r31|%p6, %r29, 0, 31, -1;
	// begin inline asm
	mov.b64 %rd22, {%r31,%r32};
	// end inline asm
	add.s32 	%r33, %r3, 4;
	setp.lt.s32 	%p7, %r33, %r21;
	@%p7 bra 	$L__BB0_12;
	sub.s32 	%r4, %r21, %r3;
	setp.lt.s32 	%p8, %r4, 1;
	@%p8 bra 	$L__BB0_11;
	cvt.s64.s32 	%rd23, %r21;
	cvt.s64.s32 	%rd24, %r3;
	mad.lo.s64 	%rd6, %rd22, %rd23, %rd24;
	mul.lo.s32 	%r5, %r21, %r1;
	and.b32  	%r6, %r21, 3;
	sub.s32 	%r35, %r3, %r21;
	setp.gt.u32 	%p9, %r35, -4;
	mov.b32 	%r41, 0;
	@%p9 bra 	$L__BB0_8;
	sub.s32 	%r41, %r4, %r6;
	add.s32 	%r36, %r3, %r6;
	sub.s32 	%r40, %r36, %r21;
	shl.b64 	%rd25, %rd6, 2;
	add.s64 	%rd26, %rd25, %rd2;
	add.s64 	%rd42, %rd26, 8;
	add.s64 	%rd8, %rd1, 8;
	add.s32 	%r39, %r5, %r3;
$L__BB0_7:
	mul.wide.s32 	%rd27, %r39, 4;
	add.s64 	%rd28, %rd8, %rd27;
	ld.global.f32 	%f1, [%rd42+-8];
	st.global.f32 	[%rd28+-8], %f1;
	ld.global.f32 	%f2, [%rd42+-4];
	st.global.f32 	[%rd28+-4], %f2;
	ld.global.f32 	%f3, [%rd42];
	st.global.f32 	[%rd28], %f3;
	ld.global.f32 	%f4, [%rd42+4];
	st.global.f32 	[%rd28+4], %f4;
	add.s32 	%r40, %r40, 4;
	add.s64 	%rd42, %rd42, 16;
	add.s32 	%r39, %r39, 4;
	setp.ne.s32 	%p10, %r40, 0;
	@%p10 bra 	$L__BB0_7;
$L__BB0_8:
	setp.eq.s32 	%p11, %r6, 0;
	@%p11 bra 	$L__BB0_11;
	add.s32 	%r37, %r41, %r5;
	add.s32 	%r43, %r37, %r3;
	cvt.u64.u32 	%rd29, %r41;
	add.s64 	%rd30, %rd6, %rd29;
	shl.b64 	%rd31, %rd30, 2;
	add.s64 	%rd43, %rd2, %rd31;
	neg.s32 	%r42, %r6;
$L__BB0_10:
	.pragma "nounroll";
	mul.wide.s32 	%rd32, %r43, 4;
	add.s64 	%rd33, %rd1, %rd32;
	ld.global.f32 	%f5, [%rd43];
	st.global.f32 	[%rd33], %f5;
	add.s32 	%r43, %r43, 1;
	add.s64 	%rd43, %rd43, 4;
	add.s32 	%r42, %r42, 1;
	setp.ne.s32 	%p12, %r42, 0;
	@%p12 bra 	$L__BB0_10;
$L__BB0_11:
	ret;
$L__BB0_12:
	mad.lo.s32 	%r38, %r21, %r1, %r3;
	mul.wide.s32 	%rd34, %r38, 4;
	add.s64 	%rd35, %rd1, %rd34;
	cvt.s64.s32 	%rd36, %r21;
	cvt.s64.s32 	%rd37, %r3;
	mad.lo.s64 	%rd38, %rd22, %rd36, %rd37;
	shl.b64 	%rd39, %rd38, 2;
	add.s64 	%rd40, %rd2, %rd39;
	ld.global.v4.f32 	{%f6, %f7, %f8, %f9}, [%rd40];
	st.global.v4.f32 	[%rd35], {%f6, %f7, %f8, %f9};
	bra.uni 	$L__BB0_11;

}


// ===== COMPILED SASS (sm_100) =====

	.target	sm_100

	.elftype	@"ET_EXEC"


//--------------------- .note.nv.tkinfo           --------------------------
	.section	.note.nv.tkinfo,"",@"SHT_NOTE"
	.sectionflags	@"SHF_NOTE_NV_TKINFO"
	.tkinfo
        /*0018*/ 	.word	0x00000002
        /*0030*/ 	.string	""
        /*0030*/ 	.string	"ptxas"
        /*0030*/ 	.string	"Cuda compilation tools, release 13.0, V13.0.88"
        /*0030*/ 	.string	"Build cuda_13.0.r13.0/compiler.36424714_0"
        /*0030*/ 	.string	"-arch sm_100 -m 64 "



//--------------------- .note.nv.cuinfo           --------------------------
	.section	.note.nv.cuinfo,"",@"SHT_NOTE"
	.sectionflags	@"SHF_NOTE_NV_CUINFO"
        /*0018*/ 	.short	0x0002
        /*001a*/ 	.short	0x0064
        /*001c*/ 	.short	0x0082
	.zero		2


//--------------------- .nv.info                  --------------------------
	.section	.nv.info,"",@"SHT_CUDA_INFO"
	.align	4


	//----- nvinfo : EIATTR_REGCOUNT
	.align		4
        /*0000*/ 	.byte	0x04, 0x2f
        /*0002*/ 	.short	(.L_1 - .L_0)
	.align		4
.L_0:
        /*0004*/ 	.word	index@(_Z6gatherIfEvPT_PxS1_iii)
        /*0008*/ 	.word	0x00000020


	//----- nvinfo : EIATTR_FRAME_SIZE
	.align		4
.L_1:
        /*000c*/ 	.byte	0x04, 0x11
        /*000e*/ 	.short	(.L_3 - .L_2)
	.align		4
.L_2:
        /*0010*/ 	.word	index@(_Z6gatherIfEvPT_PxS1_iii)
        /*0014*/ 	.word	0x00000000


	//----- nvinfo : EIATTR_MIN_STACK_SIZE
	.align		4
.L_3:
        /*0018*/ 	.byte	0x04, 0x12
        /*001a*/ 	.short	(.L_5 - .L_4)
	.align		4
.L_4:
        /*001c*/ 	.word	index@(_Z6gatherIfEvPT_PxS1_iii)
        /*0020*/ 	.word	0x00000000
.L_5:


//--------------------- .nv.compat                --------------------------
	.section	.nv.compat,"",@"SHT_CUDA_COMPAT_INFO"
	.align	4
        /*0000*/ 	.byte	0x02, 0x09, 0x00, 0x00, 0x02, 0x02, 0x01, 0x00, 0x02, 0x05, 0x05, 0x00, 0x03, 0x07, 0x01, 0x01
        /*0010*/ 	.byte	0x02, 0x03, 0x00, 0x00, 0x02, 0x06, 0x01, 0x00, 0x04, 0x0b, 0x08, 0x00, 0x09, 0x00, 0x00, 0x00
        /*0020*/ 	.byte	0x00, 0x00, 0x00, 0x00


//--------------------- .nv.info._Z6gatherIfEvPT_PxS1_iii --------------------------
	.section	.nv.info._Z6gatherIfEvPT_PxS1_iii,"",@"SHT_CUDA_INFO"
	.sectionflags	@""
	.align	4


	//----- nvinfo : EIATTR_CUDA_API_VERSION
	.align		4
        /*0000*/ 	.byte	0x04, 0x37
        /*0002*/ 	.short	(.L_7 - .L_6)
.L_6:
        /*0004*/ 	.word	0x00000082


	//----- nvinfo : EIATTR_KPARAM_INFO
	.align		4
.L_7:
        /*0008*/ 	.byte	0x04, 0x17
        /*000a*/ 	.short	(.L_9 - .L_8)
.L_8:
        /*000c*/ 	.word	0x00000000
        /*0010*/ 	.short	0x0005
        /*0012*/ 	.short	0x0020
        /*0014*/ 	.byte	0x00, 0xf0, 0x11, 0x00


	//----- nvinfo : EIATTR_KPARAM_INFO
	.align		4
.L_9:
        /*0018*/ 	.byte	0x04, 0x17
        /*001a*/ 	.short	(.L_11 - .L_10)
.L_10:
        /*001c*/ 	.word	0x00000000
        /*0020*/ 	.short	0x0004
        /*0022*/ 	.short	0x001c
        /*0024*/ 	.byte	0x00, 0xf0, 0x11, 0x00


	//----- nvinfo : EIATTR_KPARAM_INFO
	.align		4
.L_11:
        /*0028*/ 	.byte	0x04, 0x17
        /*002a*/ 	.short	(.L_13 - .L_12)
.L_12:
        /*002c*/ 	.word	0x00000000
        /*0030*/ 	.short	0x0003
        /*0032*/ 	.short	0x0018
        /*0034*/ 	.byte	0x00, 0xf0, 0x11, 0x00


	//----- nvinfo : EIATTR_KPARAM_INFO
	.align		4
.L_13:
        /*0038*/ 	.byte	0x04, 0x17
        /*003a*/ 	.short	(.L_15 - .L_14)
.L_14:
        /*003c*/ 	.word	0x00000000
        /*0040*/ 	.short	0x0002
        /*0042*/ 	.short	0x0010
        /*0044*/ 	.byte	0x00, 0xf5, 0x21, 0x00


	//----- nvinfo : EIATTR_KPARAM_INFO
	.align		4
.L_15:
        /*0048*/ 	.byte	0x04, 0x17
        /*004a*/ 	.short	(.L_17 - .L_16)
.L_16:
        /*004c*/ 	.word	0x00000000
        /*0050*/ 	.short	0x0001
        /*0052*/ 	.short	0x0008
        /*0054*/ 	.byte	0x00, 0xf5, 0x21, 0x00


	//----- nvinfo : EIATTR_KPARAM_INFO
	.align		4
.L_17:
        /*0058*/ 	.byte	0x04, 0x17
        /*005a*/ 	.short	(.L_19 - .L_18)
.L_18:
        /*005c*/ 	.word	0x00000000
        /*0060*/ 	.short	0x0000
        /*0062*/ 	.short	0x0000
        /*0064*/ 	.byte	0x00, 0xf5, 0x21, 0x00


	//----- nvinfo : EIATTR_SPARSE_MMA_MASK
	.align		4
.L_19:
        /*0068*/ 	.byte	0x03, 0x50
        /*006a*/ 	.short	0x0000


	//----- nvinfo : EIATTR_MAXREG_COUNT
	.align		4
        /*006c*/ 	.byte	0x03, 0x1b
        /*006e*/ 	.short	0x00ff


	//----- nvinfo : EIATTR_MERCURY_ISA_VERSION
	.align		4
        /*0070*/ 	.byte	0x03, 0x5f
        /*0072*/ 	.short	0x0101


	//----- nvinfo : EIATTR_COOP_GROUP_MASK_REGIDS
	.align		4
        /*0074*/ 	.byte	0x04, 0x29
        /*0076*/ 	.short	(.L_21 - .L_20)


	//   ....[0]....
.L_20:
        /*0078*/ 	.word	0xffffffff


	//   ....[1]....
        /*007c*/ 	.word	0xffffffff


	//----- nvinfo : EIATTR_COOP_GROUP_INSTR_OFFSETS
	.align		4
.L_21:
        /*0080*/ 	.byte	0x04, 0x28
        /*0082*/ 	.short	(.L_23 - .L_22)


	//   ....[0]....
.L_22:
        /*0084*/ 	.word	0x00000170


	//   ....[1]....
        /*0088*/ 	.word	0x00000190


	//----- nvinfo : EIATTR_VRC_CTA_INIT_COUNT
	.align		4
.L_23:
        /*008c*/ 	.byte	0x02, 0x4a
	.zero		1
	.zero		1


	//----- nvinfo : EIATTR_EXIT_INSTR_OFFSETS
	.align		4
        /*0090*/ 	.byte	0x04, 0x1c
        /*0092*/ 	.short	(.L_25 - .L_24)


	//   ....[0]....
.L_24:
        /*0094*/ 	.word	0x000000d0


	//   ....[1]....
        /*0098*/ 	.word	0x000001d0


	//   ....[2]....
        /*009c*/ 	.word	0x00000480


	//   ....[3]....
        /*00a0*/ 	.word	0x000005d0


	//   ....[4]....
        /*00a4*/ 	.word	0x000006c0


	//----- nvinfo : EIATTR_CRS_STACK_SIZE
	.align		4
.L_25:
        /*00a8*/ 	.byte	0x04, 0x1e
        /*00aa*/ 	.short	(.L_27 - .L_26)
.L_26:
        /*00ac*/ 	.word	0x00000000


	//----- nvinfo : EIATTR_CBANK_PARAM_SIZE
	.align		4
.L_27:
        /*00b0*/ 	.byte	0x03, 0x19
        /*00b2*/ 	.short	0x0024


	//----- nvinfo : EIATTR_PARAM_CBANK
	.align		4
        /*00b4*/ 	.byte	0x04, 0x0a
        /*00b6*/ 	.short	(.L_29 - .L_28)
	.align		4
.L_28:
        /*00b8*/ 	.word	index@(.nv.constant0._Z6gatherIfEvPT_PxS1_iii)
        /*00bc*/ 	.short	0x0380
        /*00be*/ 	.short	0x0024


	//----- nvinfo : EIATTR_SW_WAR
	.align		4
.L_29:
        /*00c0*/ 	.byte	0x04, 0x36
        /*00c2*/ 	.short	(.L_31 - .L_30)
.L_30:
        /*00c4*/ 	.word	0x00000008
.L_31:


//--------------------- .nv.callgraph             --------------------------
	.section	.nv.callgraph,"",@"SHT_CUDA_CALLGRAPH"
	.align	4
	.sectionentsize	8
	.align		4
        /*0000*/ 	.word	0x00000000
	.align		4
        /*0004*/ 	.word	0xffffffff
	.align		4
        /*0008*/ 	.word	0x00000000
	.align		4
        /*000c*/ 	.word	0xfffffffe
	.align		4
        /*0010*/ 	.word	0x00000000
	.align		4
        /*0014*/ 	.word	0xfffffffd
	.align		4
        /*0018*/ 	.word	0x00000000
	.align		4
        /*001c*/ 	.word	0xfffffffc


//--------------------- .text._Z6gatherIfEvPT_PxS1_iii --------------------------
	.section	.text._Z6gatherIfEvPT_PxS1_iii,"ax",@progbits
	.align	128
        .global         _Z6gatherIfEvPT_PxS1_iii
        .type           _Z6gatherIfEvPT_PxS1_iii,@function
        .size           _Z6gatherIfEvPT_PxS1_iii,(.L_x_8 - _Z6gatherIfEvPT_PxS1_iii)
        .other          _Z6gatherIfEvPT_PxS1_iii,@"STO_CUDA_ENTRY STV_DEFAULT"
_Z6gatherIfEvPT_PxS1_iii:
.text._Z6gatherIfEvPT_PxS1_iii:
[----:B------:R-:W-:Y:S01]  /*0000*/  LDC R1, c[0x0][0x37c] ;  /* 0x0000df00ff017b82 */ /* 0x000fe20000000800 */
[----:B------:R-:W0:Y:S07]  /*0010*/  S2R R7, SR_TID.Y ;  /* 0x0000000000077919 */ /* 0x000e2e0000002200 */
[----:B------:R-:W0:Y:S01]  /*0020*/  LDC R0, c[0x0][0x364] ;  /* 0x0000d900ff007b82 */ /* 0x000e220000000800 */
[----:B------:R-:W1:Y:S07]  /*0030*/  S2R R5, SR_TID.X ;  /* 0x0000000000057919 */ /* 0x000e6e0000002100 */
[----:B------:R-:W0:Y:S08]  /*0040*/  S2UR UR4, SR_CTAID.Y ;  /* 0x00000000000479c3 */ /* 0x000e300000002600 */
[----:B------:R-:W1:Y:S08]  /*0050*/  S2UR UR5, SR_CTAID.X ;  /* 0x00000000000579c3 */ /* 0x000e700000002500 */
[----:B------:R-:W1:Y:S08]  /*0060*/  LDC R4, c[0x0][0x360] ;  /* 0x0000d800ff047b82 */ /* 0x000e700000000800 */
[----:B------:R-:W2:Y:S01]  /*0070*/  LDC.64 R2, c[0x0][0x398] ;  /* 0x0000e600ff027b82 */ /* 0x000ea20000000a00 */
[----:B0-----:R-:W-:-:S02]  /*0080*/  IMAD R7, R0, UR4, R7 ;  /* 0x0000000400077c24 */ /* 0x001fc4000f8e0207 */
[----:B-1----:R-:W-:-:S04]  /*0090*/  IMAD R4, R4, UR5, R5 ;  /* 0x0000000504047c24 */ /* 0x002fc8000f8e0205 */
[----:B------:R-:W-:Y:S01]  /*00a0*/  IMAD.SHL.U32 R4, R4, 0x4, RZ ;  /* 0x0000000404047824 */ /* 0x000fe200078e00ff */
[----:B--2---:R-:W-:-:S04]  /*00b0*/  ISETP.GE.AND P0, PT, R7, R3, PT ;  /* 0x000000030700720c */ /* 0x004fc80003f06270 */
[----:B------:R-:W-:-:S13]  /*00c0*/  ISETP.GE.OR P0, PT, R4, R2, P0 ;  /* 0x000000020400720c */ /* 0x000fda0000706670 */
[----:B------:R-:W-:Y:S05]  /*00d0*/  @P0 EXIT ;  /* 0x000000000000094d */ /* 0x000fea0003800000 */
[----:B------:R-:W-:Y:S01]  /*00e0*/  ISETP.NE.AND P0, PT, R5, RZ, PT ;  /* 0x000000ff0500720c */ /* 0x000fe20003f05270 */
[----:B------:R-:W0:Y:S01]  /*00f0*/  LDCU.64 UR4, c[0x0][0x358] ;  /* 0x00006b00ff0477ac */ /* 0x000e220008000a00 */
[----:B------:R-:W-:Y:S11]  /*0100*/  BSSY.RECONVERGENT B0, `(.L_x_0) ;  /* 0x0000005000007945 */ /* 0x000ff60003800200 */
[----:B------:R-:W-:Y:S05]  /*0110*/  @P0 BRA `(.L_x_1) ;  /* 0x00000000000c0947 */ /* 0x000fea0003800000 */
[----:B------:R-:W1:Y:S02]  /*0120*/  LDC.64 R8, c[0x0][0x388] ;  /* 0x0000e200ff087b82 */ /* 0x000e640000000a00 */
[----:B-1----:R-:W-:-:S06]  /*0130*/  IMAD.WIDE.U32 R8, R7, 0x8, R8 ;  /* 0x0000000807087825 */ /* 0x002fcc00078e0008 */
[----:B0-----:R-:W5:Y:S02]  /*0140*/  LDG.E.64 R8, desc[UR4][R8.64] ;  /* 0x0000000408087981 */ /* 0x001f64000c1e1b00 */
.L_x_1:
[----:B0-----:R-:W-:Y:S05]  /*0150*/  BSYNC.RECONVERGENT B0 ;  /* 0x0000000000007941 */ /* 0x001fea0003800200 */
.L_x_0:
[----:B------:R-:W-:Y:S01]  /*0160*/  VIADD R13, R4, 0x4 ;  /* 0x00000004040d7836 */ /* 0x000fe20000000000 */
[----:B-----5:R0:W1:Y:S04]  /*0170*/  SHFL.IDX PT, R3, R9, RZ, 0x1f ;  /* 0x00001fff09037589 */ /* 0x02006800000e0000 */
[----:B------:R-:W-:Y:S01]  /*0180*/  ISETP.GE.AND P0, PT, R13, R2, PT ;  /* 0x000000020d00720c */ /* 0x000fe20003f06270 */
[----:B------:R0:W2:-:S12]  /*0190*/  SHFL.IDX PT, R11, R8, RZ, 0x1f ;  /* 0x00001fff080b7589 */ /* 0x00009800000e0000 */
[----:B0-----:R-:W-:Y:S05]  /*01a0*/  @!P0 BRA `(.L_x_2) ;  /* 0x00000004000c8947 */ /* 0x001fea0003800000 */
[----:B------:R-:W-:-:S05]  /*01b0*/  IMAD.IADD R0, R2, 0x1, -R4 ;  /* 0x0000000102007824 */ /* 0x000fca00078e0a04 */
[----:B------:R-:W-:-:S13]  /*01c0*/  ISETP.GE.AND P0, PT, R0, 0x1, PT ;  /* 0x000000010000780c */ /* 0x000fda0003f06270 */
[----:B------:R-:W-:Y:S05]  /*01d0*/  @!P0 EXIT ;  /* 0x000000000000894d */ /* 0x000fea0003800000 */
[-C--:B------:R-:W-:Y:S01]  /*01e0*/  IADD3 R9, PT, PT, R4, -R2.reuse, RZ ;  /* 0x8000000204097210 */ /* 0x080fe20007ffe0ff */
[----:B-1----:R-:W-:Y:S01]  /*01f0*/  IMAD R8, R3, R2, RZ ;  /* 0x0000000203087224 */ /* 0x002fe200078e02ff */
[----:B------:R-:W-:Y:S01]  /*0200*/  SHF.R.S32.HI R6, RZ, 0x1f, R2 ;  /* 0x0000001fff067819 */ /* 0x000fe20000011402 */
[----:B------:R-:W-:Y:S01]  /*0210*/  BSSY.RECONVERGENT B0, `(.L_x_3) ;  /* 0x0000026000007945 */ /* 0x000fe20003800200 */
[----:B------:R-:W-:Y:S01]  /*0220*/  ISETP.GT.U32.AND P1, PT, R9, -0x4, PT ;  /* 0xfffffffc0900780c */ /* 0x000fe20003f24070 */
[----:B------:R-:W-:Y:S01]  /*0230*/  IMAD.MOV.U32 R19, RZ, RZ, RZ ;  /* 0x000000ffff137224 */ /* 0x000fe200078e00ff */
[----:B------:R-:W-:Y:S01]  /*0240*/  SHF.R.S32.HI R5, RZ, 0x1f, R4 ;  /* 0x0000001fff057819 */ /* 0x000fe20000011404 */
[C---:B--2---:R-:W-:Y:S01]  /*0250*/  IMAD R17, R11.reuse, R6, R8 ;  /* 0x000000060b117224 */ /* 0x044fe200078e0208 */
[----:B------:R-:W-:Y:S01]  /*0260*/  LOP3.LUT R3, R2, 0x3, RZ, 0xc0, !PT ;  /* 0x0000000302037812 */ /* 0x000fe200078ec0ff */
[----:B------:R-:W-:-:S03]  /*0270*/  IMAD.WIDE.U32 R8, R11, R2, R4 ;  /* 0x000000020b087225 */ /* 0x000fc600078e0004 */
[----:B------:R-:W-:Y:S01]  /*0280*/  ISETP.NE.AND P0, PT, R3, RZ, PT ;  /* 0x000000ff0300720c */ /* 0x000fe20003f05270 */
[----:B------:R-:W-:-:S04]  /*0290*/  IMAD.IADD R17, R9, 0x1, R17 ;  /* 0x0000000109117824 */ /* 0x000fc800078e0211 */
[----:B------:R-:W-:Y:S08]  /*02a0*/  @P1 BRA `(.L_x_4) ;  /* 0x0000000000701947 */ /* 0x000ff00003800000 */
[----:B------:R-:W0:Y:S01]  /*02b0*/  LDC.64 R10, c[0x0][0x390] ;  /* 0x0000e400ff0a7b82 */ /* 0x000e220000000a00 */
[----:B------:R-:W1:Y:S01]  /*02c0*/  LDCU.64 UR6, c[0x0][0x380] ;  /* 0x00007000ff0677ac */ /* 0x000e620008000a00 */
[--C-:B------:R-:W-:Y:S01]  /*02d0*/  IMAD.IADD R19, R0, 0x1, -R3.reuse ;  /* 0x0000000100137824 */ /* 0x100fe200078e0a03 */
[-C--:B------:R-:W-:Y:S01]  /*02e0*/  IADD3 R0, PT, PT, R4, -R2.reuse, R3 ;  /* 0x8000000204007210 */ /* 0x080fe20007ffe003 */
[----:B------:R-:W-:Y:S01]  /*02f0*/  IMAD R21, R7, R2, R4 ;  /* 0x0000000207157224 */ /* 0x000fe200078e0204 */
[----:B-1----:R-:W-:-:S04]  /*0300*/  LEA R6, P1, R8, UR6, 0x2 ;  /* 0x0000000608067c11 */ /* 0x002fc8000f8210ff */
[----:B------:R-:W-:Y:S02]  /*0310*/  IADD3 R6, P2, PT, R6, 0x8, RZ ;  /* 0x0000000806067810 */ /* 0x000fe40007f5e0ff */
[----:B------:R-:W-:Y:S02]  /*0320*/  LEA.HI.X R16, R8, UR7, R17, 0x2, P1 ;  /* 0x0000000708107c11 */ /* 0x000fe400088f1411 */
[----:B0-----:R-:W-:-:S03]  /*0330*/  IADD3 R10, P3, PT, R10, 0x8, RZ ;  /* 0x000000080a0a7810 */ /* 0x001fc60007f7e0ff */
[----:B------:R-:W-:Y:S01]  /*0340*/  IMAD.X R16, RZ, RZ, R16, P2 ;  /* 0x000000ffff107224 */ /* 0x000fe200010e0610 */
[----:B------:R-:W-:-:S09]  /*0350*/  IADD3.X R11, PT, PT, RZ, R11, RZ, P3, !PT ;  /* 0x0000000bff0b7210 */ /* 0x000fd20001ffe4ff */
.L_x_5:
[----:B------:R-:W-:Y:S01]  /*0360*/  MOV R12, R6 ;  /* 0x00000006000c7202 */ /* 0x000fe20000000f00 */
[----:B------:R-:W-:-:S05]  /*0370*/  IMAD.MOV.U32 R13, RZ, RZ, R16 ;  /* 0x000000ffff0d7224 */ /* 0x000fca00078e0010 */
[----:B0-----:R-:W2:Y:S01]  /*0380*/  LDG.E R23, desc[UR4][R12.64+-0x8] ;  /* 0xfffff8040c177981 */ /* 0x001ea2000c1e1900 */
[----:B------:R-:W-:-:S05]  /*0390*/  IMAD.WIDE R14, R21, 0x4, R10 ;  /* 0x00000004150e7825 */ /* 0x000fca00078e020a */
[----:B--2---:R0:W-:Y:S04]  /*03a0*/  STG.E desc[UR4][R14.64+-0x8], R23 ;  /* 0xfffff8170e007986 */ /* 0x0041e8000c101904 */
[----:B------:R-:W2:Y:S04]  /*03b0*/  LDG.E R25, desc[UR4][R12.64+-0x4] ;  /* 0xfffffc040c197981 */ /* 0x000ea8000c1e1900 */
[----:B--2---:R0:W-:Y:S04]  /*03c0*/  STG.E desc[UR4][R14.64+-0x4], R25 ;  /* 0xfffffc190e007986 */ /* 0x0041e8000c101904 */
[----:B------:R-:W2:Y:S04]  /*03d0*/  LDG.E R27, desc[UR4][R12.64] ;  /* 0x000000040c1b7981 */ /* 0x000ea8000c1e1900 */
[----:B--2---:R0:W-:Y:S04]  /*03e0*/  STG.E desc[UR4][R14.64], R27 ;  /* 0x0000001b0e007986 */ /* 0x0041e8000c101904 */
[----:B------:R-:W2:Y:S01]  /*03f0*/  LDG.E R29, desc[UR4][R12.64+0x4] ;  /* 0x000004040c1d7981 */ /* 0x000ea2000c1e1900 */
[----:B------:R-:W-:Y:S01]  /*0400*/  VIADD R0, R0, 0x4 ;  /* 0x0000000400007836 */ /* 0x000fe20000000000 */
[----:B------:R-:W-:Y:S01]  /*0410*/  IADD3 R6, P2, PT, R12, 0x10, RZ ;  /* 0x000000100c067810 */ /* 0x000fe20007f5e0ff */
[----:B------:R-:W-:-:S03]  /*0420*/  VIADD R21, R21, 0x4 ;  /* 0x0000000415157836 */ /* 0x000fc60000000000 */
[----:B------:R-:W-:Y:S02]  /*0430*/  ISETP.NE.AND P1, PT, R0, RZ, PT ;  /* 0x000000ff0000720c */ /* 0x000fe40003f25270 */
[----:B------:R-:W-:Y:S01]  /*0440*/  IADD3.X R16, PT, PT, RZ, R13, RZ, P2, !PT ;  /* 0x0000000dff107210 */ /* 0x000fe200017fe4ff */
[----:B--2---:R0:W-:Y:S10]  /*0450*/  STG.E desc[UR4][R14.64+0x4], R29 ;  /* 0x0000041d0e007986 */ /* 0x0041f4000c101904 */
[----:B------:R-:W-:Y:S05]  /*0460*/  @P1 BRA `(.L_x_5) ;  /* 0xfffffffc00bc1947 */ /* 0x000fea000383ffff */
.L_x_4:
[----:B------:R-:W-:Y:S05]  /*0470*/  BSYNC.RECONVERGENT B0 ;  /* 0x0000000000007941 */ /* 0x000fea0003800200 */
.L_x_3:
[----:B------:R-:W-:Y:S05]  /*0480*/  @!P0 EXIT ;  /* 0x000000000000894d */ /* 0x000fea0003800000 */
[----:B------:R-:W1:Y:S01]  /*0490*/  LDCU.64 UR6, c[0x0][0x380] ;  /* 0x00007000ff0677ac */ /* 0x000e620008000a00 */
[----:B------:R-:W2:Y:S01]  /*04a0*/  LDC.64 R10, c[0x0][0x390] ;  /* 0x0000e400ff0a7b82 */ /* 0x000ea20000000a00 */
[----:B------:R-:W-:Y:S01]  /*04b0*/  IADD3 R9, P0, PT, R19, R8, RZ ;  /* 0x0000000813097210 */ /* 0x000fe20007f1e0ff */
[----:B------:R-:W-:-:S04]  /*04c0*/  IMAD R7, R7, R2, R19 ;  /* 0x0000000207077224 */ /* 0x000fc800078e0213 */
[----:B------:R-:W-:Y:S01]  /*04d0*/  IMAD.X R0, RZ, RZ, R17, P0 ;  /* 0x000000ffff007224 */ /* 0x000fe200000e0611 */
[----:B------:R-:W-:Y:S02]  /*04e0*/  IADD3 R7, PT, PT, R4, R7, RZ ;  /* 0x0000000704077210 */ /* 0x000fe40007ffe0ff */
[----:B-1----:R-:W-:-:S04]  /*04f0*/  LEA R6, P1, R9, UR6, 0x2 ;  /* 0x0000000609067c11 */ /* 0x002fc8000f8210ff */
[----:B------:R-:W-:Y:S01]  /*0500*/  LEA.HI.X R9, R9, UR7, R0, 0x2, P1 ;  /* 0x0000000709097c11 */ /* 0x000fe200088f1400 */
[----:B------:R-:W-:-:S08]  /*0510*/  IMAD.MOV R0, RZ, RZ, -R3 ;  /* 0x000000ffff007224 */ /* 0x000fd000078e0a03 */
.L_x_6:
[----:B-1----:R-:W-:Y:S01]  /*0520*/  MOV R5, R9 ;  /* 0x0000000900057202 */ /* 0x002fe20000000f00 */
[----:B------:R-:W-:-:S05]  /*0530*/  IMAD.MOV.U32 R4, RZ, RZ, R6 ;  /* 0x000000ffff047224 */ /* 0x000fca00078e0006 */
[----:B------:R-:W3:Y:S01]  /*0540*/  LDG.E R5, desc[UR4][R4.64] ;  /* 0x0000000404057981 */ /* 0x000ee2000c1e1900 */
[----:B--2---:R-:W-:Y:S01]  /*0550*/  IMAD.WIDE R2, R7, 0x4, R10 ;  /* 0x0000000407027825 */ /* 0x004fe200078e020a */
[----:B------:R-:W-:-:S03]  /*0560*/  IADD3 R6, P1, PT, R6, 0x4, RZ ;  /* 0x0000000406067810 */ /* 0x000fc60007f3e0ff */
[----:B------:R-:W-:Y:S01]  /*0570*/  VIADD R0, R0, 0x1 ;  /* 0x0000000100007836 */ /* 0x000fe20000000000 */
[----:B------:R-:W-:Y:S01]  /*0580*/  IADD3.X R9, PT, PT, RZ, R9, RZ, P1, !PT ;  /* 0x00000009ff097210 */ /* 0x000fe20000ffe4ff */
[----:B------:R-:W-:-:S03]  /*0590*/  VIADD R7, R7, 0x1 ;  /* 0x0000000107077836 */ /* 0x000fc60000000000 */
[----:B------:R-:W-:Y:S01]  /*05a0*/  ISETP.NE.AND P0, PT, R0, RZ, PT ;  /* 0x000000ff0000720c */ /* 0x000fe20003f05270 */
[----:B---3--:R1:W-:-:S12]  /*05b0*/  STG.E desc[UR4][R2.64], R5 ;  /* 0x0000000502007986 */ /* 0x0083d8000c101904 */
[----:B------:R-:W-:Y:S05]  /*05c0*/  @P0 BRA `(.L_x_6) ;  /* 0xfffffffc00d40947 */ /* 0x000fea000383ffff */
[----:B------:R-:W-:Y:S05]  /*05d0*/  EXIT ;  /* 0x000000000000794d */ /* 0x000fea0003800000 */
.L_x_2:
[----:B------:R-:W0:Y:S01]  /*05e0*/  LDCU.64 UR6, c[0x0][0x380] ;  /* 0x00007000ff0677ac */ /* 0x000e220008000a00 */
[----:B------:R-:W-:Y:S01]  /*05f0*/  SHF.R.S32.HI R0, RZ, 0x1f, R2 ;  /* 0x0000001fff007819 */ /* 0x000fe20000011402 */
[----:B-1----:R-:W-:Y:S01]  /*0600*/  IMAD R3, R3, R2, RZ ;  /* 0x0000000203037224 */ /* 0x002fe200078e02ff */
[--C-:B------:R-:W-:Y:S01]  /*0610*/  SHF.R.S32.HI R5, RZ, 0x1f, R4.reuse ;  /* 0x0000001fff057819 */ /* 0x100fe20000011404 */
[----:B------:R-:W1:Y:S02]  /*0620*/  LDC.64 R12, c[0x0][0x390] ;  /* 0x0000e400ff0c7b82 */ /* 0x000e640000000a00 */
[C---:B--2---:R-:W-:Y:S02]  /*0630*/  IMAD R3, R11.reuse, R0, R3 ;  /* 0x000000000b037224 */ /* 0x044fe400078e0203 */
[----:B------:R-:W-:-:S04]  /*0640*/  IMAD.WIDE.U32 R10, R11, R2, R4 ;  /* 0x000000020b0a7225 */ /* 0x000fc800078e0004 */
[----:B------:R-:W-:Y:S01]  /*0650*/  IMAD.IADD R3, R11, 0x1, R3 ;  /* 0x000000010b037824 */ /* 0x000fe200078e0203 */
[----:B0-----:R-:W-:-:S04]  /*0660*/  LEA R8, P0, R10, UR6, 0x2 ;  /* 0x000000060a087c11 */ /* 0x001fc8000f8010ff */
[----:B------:R-:W-:-:S06]  /*0670*/  LEA.HI.X R9, R10, UR7, R3, 0x2, P0 ;  /* 0x000000070a097c11 */ /* 0x000fcc00080f1403 */
[----:B------:R-:W2:Y:S01]  /*0680*/  LDG.E.128 R8, desc[UR4][R8.64] ;  /* 0x0000000408087981 */ /* 0x000ea2000c1e1d00 */
[----:B------:R-:W-:-:S04]  /*0690*/  IMAD R3, R7, R2, R4 ;  /* 0x0000000207037224 */ /* 0x000fc800078e0204 */
[----:B-1----:R-:W-:-:S05]  /*06a0*/  IMAD.WIDE R2, R3, 0x4, R12 ;  /* 0x0000000403027825 */ /* 0x002fca00078e020c */
[----:B--2---:R-:W-:Y:S01]  /*06b0*/  STG.E.128 desc[UR4][R2.64], R8 ;  /* 0x0000000802007986 */ /* 0x004fe2000c101d04 */
[----:B------:R-:W-:Y:S05]  /*06c0*/  EXIT ;  /* 0x000000000000794d */ /* 0x000fea0003800000 */
.L_x_7:
[----:B------:R-:W-:-:S00]  /*06d0*/  BRA `(.L_x_7) ;  /* 0xfffffffc00fc7947 */ /* 0x000fc0000383ffff */
[----:B------:R-:W-:-:S00]  /*06e0*/  NOP ;  /* 0x0000000000007918 */ /* 0x000fc00000000000 */
        /* <DEDUP_REMOVED lines=9> */
.L_x_8:


//--------------------- .nv.shared.reserved.0     --------------------------
	.section	.nv.shared.reserved.0,"aw",@nobits
	.weak		__nv_reservedSMEM_offset_0_alias
	.size		__nv_reservedSMEM_offset_0_alias, 0, 64
	.other		__nv_reservedSMEM_offset_0_alias,@"STO_CUDA_RESERVED_SHARED STV_DEFAULT"
__nv_reservedSMEM_offset_0_alias:
	.zero		0
	.zero		64


//--------------------- .nv.constant0._Z6gatherIfEvPT_PxS1_iii --------------------------
	.section	.nv.constant0._Z6gatherIfEvPT_PxS1_iii,"a",@progbits
	.sectionflags	@""
	.align	4
.nv.constant0._Z6gatherIfEvPT_PxS1_iii:
	.zero		932


//--------------------- SYMBOLS --------------------------

	.type		.nv.reservedSmem.offset0,@object
	.size		.nv.reservedSmem.offset0,0x4
